//
// Generated by NVIDIA NVVM Compiler
//
// Compiler Build ID: CL-36424714
// Cuda compilation tools, release 13.0, V13.0.88
// Based on NVVM 20.0.0
//

.version 9.0
.target sm_100
.address_size 64

	// .globl	_Z6kernelPb
.extern .func  (.param .b32 func_retval0) vprintf
(
	.param .b64 vprintf_param_0,
	.param .b64 vprintf_param_1
)
;
.global .align 1 .b8 $str[52] = {70, 97, 105, 108, 101, 100, 32, 102, 111, 114, 32, 120, 32, 61, 61, 32, 37, 117, 32, 97, 110, 100, 32, 121, 32, 61, 61, 32, 37, 117, 58, 32, 114, 101, 109, 32, 61, 61, 32, 37, 117, 44, 32, 120, 102, 32, 61, 32, 37, 102, 10};

.visible .entry _Z6kernelPb(
	.param .u64 .ptr .align 1 _Z6kernelPb_param_0
)
{
	.local .align 8 .b8 	__local_depot0[24];
	.reg .b64 	%SP;
	.reg .b64 	%SPL;
	.reg .pred 	%p<16>;
	.reg .b16 	%rs<2>;
	.reg .b32 	%r<37>;
	.reg .b32 	%f<23>;
	.reg .b64 	%rd<7>;
	.reg .b64 	%fd<2>;

	mov.u64 	%SPL, __local_depot0;
	cvta.local.u64 	%SP, %SPL;
	ld.param.u64 	%rd1, [_Z6kernelPb_param_0];
	mov.u32 	%r18, %ctaid.x;
	mov.u32 	%r1, %ntid.x;
	mov.u32 	%r19, %tid.x;
	mad.lo.s32 	%r20, %r18, %r1, %r19;
	add.s32 	%r33, %r20, 1;
	setp.gt.u32 	%p1, %r33, 12582911;
	@%p1 bra 	$L__BB0_11;
	mov.u32 	%r21, %nctaid.x;
	mul.lo.s32 	%r3, %r1, %r21;
$L__BB0_2:
	cvt.rz.f32.u32 	%f9, %r33;
	// begin inline asm
	rcp.approx.ftz.f32 %f8, %f9;
	// end inline asm
	neg.f32 	%f2, %f9;
	shl.b32 	%r5, %r33, 1;
	mov.b32 	%r34, 1;
$L__BB0_3:
	cvt.rz.f32.u32 	%f10, %r34;
	mul.rz.f32 	%f11, %f10, %f8;
	cvt.rzi.f32.f32 	%f12, %f11;
	fma.rz.f32 	%f22, %f12, %f2, %f10;
	cvt.rzi.u32.f32 	%r36, %f22;
	setp.ge.f32 	%p2, %f22, 0f00000000;
	setp.lt.u32 	%p3, %r36, %r5;
	and.pred  	%p4, %p2, %p3;
	mov.u32 	%r35, %r34;
	@%p4 bra 	$L__BB0_5;
$L__BB0_4:
	add.u64 	%rd2, %SP, 0;
	add.u64 	%rd3, %SPL, 0;
	cvta.to.global.u64 	%rd4, %rd1;
	mov.b16 	%rs1, 0;
	st.global.u8 	[%rd4], %rs1;
	cvt.f64.f32 	%fd1, %f22;
	st.local.v2.u32 	[%rd3], {%r35, %r33};
	st.local.u32 	[%rd3+8], %r36;
	st.local.f64 	[%rd3+16], %fd1;
	mov.u64 	%rd5, $str;
	cvta.global.u64 	%rd6, %rd5;
	{ // callseq 0, 0
	.param .b64 param0;
	st.param.b64 	[param0], %rd6;
	.param .b64 param1;
	st.param.b64 	[param1], %rd2;
	.param .b32 retval0;
	call.uni (retval0), 
	vprintf, 
	(
	param0, 
	param1
	);
	ld.param.b32 	%r31, [retval0];
	} // callseq 0
	bra.uni 	$L__BB0_11;
$L__BB0_5:
	add.s32 	%r35, %r34, 1;
	cvt.rz.f32.u32 	%f13, %r35;
	mul.rz.f32 	%f14, %f13, %f8;
	cvt.rzi.f32.f32 	%f15, %f14;
	fma.rz.f32 	%f22, %f15, %f2, %f13;
	cvt.rzi.u32.f32 	%r36, %f22;
	setp.ltu.f32 	%p5, %f22, 0f00000000;
	setp.ge.u32 	%p6, %r36, %r5;
	or.pred  	%p7, %p5, %p6;
	@%p7 bra 	$L__BB0_4;
	add.s32 	%r35, %r34, 2;
	cvt.rz.f32.u32 	%f16, %r35;
	mul.rz.f32 	%f17, %f16, %f8;
	cvt.rzi.f32.f32 	%f18, %f17;
	fma.rz.f32 	%f22, %f18, %f2, %f16;
	cvt.rzi.u32.f32 	%r36, %f22;
	setp.ltu.f32 	%p8, %f22, 0f00000000;
	setp.ge.u32 	%p9, %r36, %r5;
	or.pred  	%p10, %p8, %p9;
	@%p10 bra 	$L__BB0_4;
	add.s32 	%r35, %r34, 3;
	setp.eq.s32 	%p11, %r35, 12582912;
	@%p11 bra 	$L__BB0_10;
	cvt.rz.f32.u32 	%f19, %r35;
	mul.rz.f32 	%f20, %f19, %f8;
	cvt.rzi.f32.f32 	%f21, %f20;
	fma.rz.f32 	%f22, %f21, %f2, %f19;
	cvt.rzi.u32.f32 	%r36, %f22;
	setp.ltu.f32 	%p12, %f22, 0f00000000;
	setp.ge.u32 	%p13, %r36, %r5;
	or.pred  	%p14, %p12, %p13;
	@%p14 bra 	$L__BB0_4;
	add.s32 	%r34, %r34, 4;
	bra.uni 	$L__BB0_3;
$L__BB0_10:
	add.s32 	%r33, %r33, %r3;
	setp.lt.u32 	%p15, %r33, 12582912;
	@%p15 bra 	$L__BB0_2;
$L__BB0_11:
	ret;

}


// ===== COMPILED SASS (sm_100) =====

	.target	sm_100

	.elftype	@"ET_EXEC"


//--------------------- .note.nv.tkinfo           --------------------------
	.section	.note.nv.tkinfo,"",@"SHT_NOTE"
	.sectionflags	@"SHF_NOTE_NV_TKINFO"
	.tkinfo
        /*0018*/ 	.word	0x00000002
        /*0030*/ 	.string	""
        /*0030*/ 	.string	"ptxas"
        /*0030*/ 	.string	"Cuda compilation tools, release 13.0, V13.0.88"
        /*0030*/ 	.string	"Build cuda_13.0.r13.0/compiler.36424714_0"
        /*0030*/ 	.string	"-arch sm_100 -m 64 "



//--------------------- .note.nv.cuinfo           --------------------------
	.section	.note.nv.cuinfo,"",@"SHT_NOTE"
	.sectionflags	@"SHF_NOTE_NV_CUINFO"
        /*0018*/ 	.short	0x0002
        /*001a*/ 	.short	0x0064
        /*001c*/ 	.short	0x0082
	.zero		2


//--------------------- .nv.info                  --------------------------
	.section	.nv.info,"",@"SHT_CUDA_INFO"
	.align	4


	//----- nvinfo : EIATTR_REGCOUNT
	.align		4
        /*0000*/ 	.byte	0x04, 0x2f
        /*0002*/ 	.short	(.L_2 - .L_1)
	.align		4
.L_1:
        /*0004*/ 	.word	index@(_Z6kernelPb)
        /*0008*/ 	.word	0x00000018


	//----- nvinfo : EIATTR_FRAME_SIZE
	.align		4
.L_2:
        /*000c*/ 	.byte	0x04, 0x11
        /*000e*/ 	.short	(.L_4 - .L_3)
	.align		4
.L_3:
        /*0010*/ 	.word	index@(_Z6kernelPb)
        /*0014*/ 	.word	0x00000018


	//----- nvinfo : EIATTR_MIN_STACK_SIZE
	.align		4
.L_4:
        /*0018*/ 	.byte	0x04, 0x12
        /*001a*/ 	.short	(.L_6 - .L_5)
	.align		4
.L_5:
        /*001c*/ 	.word	index@(_Z6kernelPb)
        /*0020*/ 	.word	0x00000018
.L_6:


//--------------------- .nv.compat                --------------------------
	.section	.nv.compat,"",@"SHT_CUDA_COMPAT_INFO"
	.align	4
        /*0000*/ 	.byte	0x02, 0x09, 0x00, 0x00, 0x02, 0x02, 0x01, 0x00, 0x02, 0x05, 0x05, 0x00, 0x03, 0x07, 0x01, 0x01
        /*0010*/ 	.byte	0x02, 0x03, 0x00, 0x00, 0x02, 0x06, 0x01, 0x00, 0x04, 0x0b, 0x08, 0x00, 0x09, 0x00, 0x00, 0x00
        /*0020*/ 	.byte	0x00, 0x00, 0x00, 0x00


//--------------------- .nv.info._Z6kernelPb      --------------------------
	.section	.nv.info._Z6kernelPb,"",@"SHT_CUDA_INFO"
	.sectionflags	@""
	.align	4


	//----- nvinfo : EIATTR_CUDA_API_VERSION
	.align		4
        /*0000*/ 	.byte	0x04, 0x37
        /*0002*/ 	.short	(.L_8 - .L_7)
.L_7:
        /*0004*/ 	.word	0x00000082


	//----- nvinfo : EIATTR_KPARAM_INFO
	.align		4
.L_8:
        /*0008*/ 	.byte	0x04, 0x17
        /*000a*/ 	.short	(.L_10 - .L_9)
.L_9:
        /*000c*/ 	.word	0x00000000
        /*0010*/ 	.short	0x0000
        /*0012*/ 	.short	0x0000
        /*0014*/ 	.byte	0x00, 0xf5, 0x21, 0x00


	//----- nvinfo : EIATTR_SPARSE_MMA_MASK
	.align		4
.L_10:
        /*0018*/ 	.byte	0x03, 0x50
        /*001a*/ 	.short	0x0000


	//----- nvinfo : EIATTR_MAXREG_COUNT
	.align		4
        /*001c*/ 	.byte	0x03, 0x1b
        /*001e*/ 	.short	0x00ff


	//----- nvinfo : EIATTR_EXTERNS
	.align		4
        /*0020*/ 	.byte	0x04, 0x0f
        /*0022*/ 	.short	(.L_12 - .L_11)


	//   ....[0]....
	.align		4
.L_11:
        /*0024*/ 	.word	index@(vprintf)


	//----- nvinfo : EIATTR_MERCURY_ISA_VERSION
	.align		4
.L_12:
        /*0028*/ 	.byte	0x03, 0x5f
        /*002a*/ 	.short	0x0101


	//----- nvinfo : EIATTR_VRC_CTA_INIT_COUNT
	.align		4
        /*002c*/ 	.byte	0x02, 0x4a
	.zero		1
	.zero		1


	//----- nvinfo : EIATTR_SYSCALL_OFFSETS
	.align		4
        /*0030*/ 	.byte	0x04, 0x46
        /*0032*/ 	.short	(.L_14 - .L_13)


	//   ....[0]....
.L_13:
        /*0034*/ 	.word	0x00000510


	//----- nvinfo : EIATTR_EXIT_INSTR_OFFSETS
	.align		4
.L_14:
        /*0038*/ 	.byte	0x04, 0x1c
        /*003a*/ 	.short	(.L_16 - .L_15)


	//   ....[0]....
.L_15:
        /*003c*/ 	.word	0x000000c0


	//   ....[1]....
        /*0040*/ 	.word	0x00000520


	//   ....[2]....
        /*0044*/ 	.word	0x00000570


	//----- nvinfo : EIATTR_CRS_STACK_SIZE
	.align		4
.L_16:
        /*0048*/ 	.byte	0x04, 0x1e
        /*004a*/ 	.short	(.L_18 - .L_17)
.L_17:
        /*004c*/ 	.word	0x00000000


	//----- nvinfo : EIATTR_CBANK_PARAM_SIZE
	.align		4
.L_18:
        /*0050*/ 	.byte	0x03, 0x19
        /*0052*/ 	.short	0x0008


	//----- nvinfo : EIATTR_PARAM_CBANK
	.align		4
        /*0054*/ 	.byte	0x04, 0x0a
        /*0056*/ 	.short	(.L_20 - .L_19)
	.align		4
.L_19:
        /*0058*/ 	.word	index@(.nv.constant0._Z6kernelPb)
        /*005c*/ 	.short	0x0380
        /*005e*/ 	.short	0x0008


	//----- nvinfo : EIATTR_SW_WAR
	.align		4
.L_20:
        /*0060*/ 	.byte	0x04, 0x36
        /*0062*/ 	.short	(.L_22 - .L_21)
.L_21:
        /*0064*/ 	.word	0x00000008
.L_22:


//--------------------- .nv.callgraph             --------------------------
	.section	.nv.callgraph,"",@"SHT_CUDA_CALLGRAPH"
	.align	4
	.sectionentsize	8
	.align		4
        /*0000*/ 	.word	0x00000000
	.align		4
        /*0004*/ 	.word	0xffffffff
	.align		4
        /*0008*/ 	.word	index@(_Z6kernelPb)
	.align		4
        /*000c*/ 	.word	index@(vprintf)
	.align		4
        /*0010*/ 	.word	0x00000000
	.align		4
        /*0014*/ 	.word	0xfffffffe
	.align		4
        /*0018*/ 	.word	0x00000000
	.align		4
        /*001c*/ 	.word	0xfffffffd
	.align		4
        /*0020*/ 	.word	0x00000000
	.align		4
        /*0024*/ 	.word	0xfffffffc


//--------------------- .nv.constant4             --------------------------
	.section	.nv.constant4,"a",@progbits
	.align	8
	.align		8
.nv.constant4:
        /*0000*/ 	.dword	vprintf
	.align		8
        /*0008*/ 	.dword	$str


//--------------------- .text._Z6kernelPb         --------------------------
	.section	.text._Z6kernelPb,"ax",@progbits
	.align	128
        .global         _Z6kernelPb
        .type           _Z6kernelPb,@function
        .size           _Z6kernelPb,(.L_x_7 - _Z6kernelPb)
        .other          _Z6kernelPb,@"STO_CUDA_ENTRY STV_DEFAULT"
_Z6kernelPb:
.text._Z6kernelPb:
[----:B------:R-:W0:Y:S01]  /*0000*/  LDC R1, c[0x0][0x37c] ;  /* 0x0000df00ff017b82 */ /* 0x000e220000000800 */
[----:B------:R-:W1:Y:S01]  /*0010*/  S2R R3, SR_TID.X ;  /* 0x0000000000037919 */ /* 0x000e620000002100 */
[----:B------:R-:W2:Y:S06]  /*0020*/  LDCU UR5, c[0x0][0x2fc] ;  /* 0x00005f80ff0577ac */ /* 0x000eac0008000800 */
[----:B------:R-:W1:Y:S01]  /*0030*/  S2UR UR6, SR_CTAID.X ;  /* 0x00000000000679c3 */ /* 0x000e620000002500 */
[----:B0-----:R-:W-:Y:S01]  /*0040*/  VIADD R1, R1, 0xffffffe8 ;  /* 0xffffffe801017836 */ /* 0x001fe20000000000 */
[----:B------:R-:W0:Y:S06]  /*0050*/  LDCU UR4, c[0x0][0x2f8] ;  /* 0x00005f00ff0477ac */ /* 0x000e2c0008000800 */
[----:B------:R-:W1:Y:S01]  /*0060*/  LDC R4, c[0x0][0x360] ;  /* 0x0000d800ff047b82 */ /* 0x000e620000000800 */
[----:B0-----:R-:W-:-:S05]  /*0070*/  IADD3 R6, P1, PT, R1, UR4, RZ ;  /* 0x0000000401067c10 */ /* 0x001fca000ff3e0ff */
[----:B--2---:R-:W-:Y:S02]  /*0080*/  IMAD.X R7, RZ, RZ, UR5, P1 ;  /* 0x00000005ff077e24 */ /* 0x004fe400088e06ff */
[----:B-1----:R-:W-:-:S04]  /*0090*/  IMAD R0, R4, UR6, R3 ;  /* 0x0000000604007c24 */ /* 0x002fc8000f8e0203 */
[----:B------:R-:W-:-:S05]  /*00a0*/  VIADD R3, R0, 0x1 ;  /* 0x0000000100037836 */ /* 0x000fca0000000000 */
[----:B------:R-:W-:-:S13]  /*00b0*/  ISETP.GT.U32.AND P0, PT, R3, 0xbfffff, PT ;  /* 0x00bfffff0300780c */ /* 0x000fda0003f04070 */
[----:B------:R-:W-:Y:S05]  /*00c0*/  @P0 EXIT ;  /* 0x000000000000094d */ /* 0x000fea0003800000 */
[----:B------:R-:W0:Y:S01]  /*00d0*/  LDCU UR4, c[0x0][0x370] ;  /* 0x00006e00ff0477ac */ /* 0x000e220008000800 */
[----:B------:R-:W1:Y:S01]  /*00e0*/  LDCU.64 UR36, c[0x0][0x358] ;  /* 0x00006b00ff2477ac */ /* 0x000e620008000a00 */
[----:B0-----:R-:W-:-:S07]  /*00f0*/  IMAD R4, R4, UR4, RZ ;  /* 0x0000000404047c24 */ /* 0x001fce000f8e02ff */
.L_x_5:
[----:B------:R-:W-:Y:S01]  /*0100*/  I2FP.F32.U32.RZ R11, R3 ;  /* 0x00000003000b7245 */ /* 0x000fe2000020d000 */
[----:B------:R-:W-:Y:S01]  /*0110*/  IMAD.SHL.U32 R15, R3, 0x2, RZ ;  /* 0x00000002030f7824 */ /* 0x000fe200078e00ff */
[----:B------:R-:W-:Y:S01]  /*0120*/  I2FP.F32.U32.RZ R0, 0x1 ;  /* 0x0000000100007845 */ /* 0x000fe2000020d000 */
[----:B------:R-:W-:Y:S01]  /*0130*/  HFMA2 R2, -RZ, RZ, 0, 5.9604644775390625e-08 ;  /* 0x00000001ff027431 */ /* 0x000fe200000001ff */
[----:B------:R-:W0:Y:S03]  /*0140*/  MUFU.RCP R13, R11 ;  /* 0x0000000b000d7308 */ /* 0x000e260000001000 */
[----:B0-----:R-:W-:-:S06]  /*0150*/  FMUL.RZ R5, R13, R0 ;  /* 0x000000000d057220 */ /* 0x001fcc000040c000 */
[----:B------:R-:W0:Y:S02]  /*0160*/  FRND.TRUNC R5, R5 ;  /* 0x0000000500057307 */ /* 0x000e24000020d000 */
[----:B0-----:R-:W-:-:S06]  /*0170*/  FFMA.RZ R0, -R11, R5, R0 ;  /* 0x000000050b007223 */ /* 0x001fcc000000c100 */
[----:B------:R-:W0:Y:S02]  /*0180*/  F2I.U32.TRUNC.NTZ R8, R0 ;  /* 0x0000000000087305 */ /* 0x000e24000020f000 */
[----:B0-----:R-:W-:-:S04]  /*0190*/  ISETP.GE.U32.AND P0, PT, R8, R15, PT ;  /* 0x0000000f0800720c */ /* 0x001fc80003f06070 */
[----:B------:R-:W-:-:S13]  /*01a0*/  FSETP.GE.AND P0, PT, R0, RZ, !P0 ;  /* 0x000000ff0000720b */ /* 0x000fda0004706000 */
[----:B------:R-:W-:Y:S05]  /*01b0*/  @!P0 BRA `(.L_x_0) ;  /* 0x0000000000a48947 */ /* 0x000fea0003800000 */
[----:B------:R-:W-:Y:S01]  /*01c0*/  BSSY.RECONVERGENT B6, `(.L_x_1) ;  /* 0x0000037000067945 */ /* 0x000fe20003800200 */
[----:B------:R-:W-:-:S07]  /*01d0*/  IMAD.MOV.U32 R5, RZ, RZ, 0x1 ;  /* 0x00000001ff057424 */ /* 0x000fce00078e00ff */
.L_x_3:
[----:B------:R-:W-:-:S05]  /*01e0*/  VIADD R2, R5, 0x1 ;  /* 0x0000000105027836 */ /* 0x000fca0000000000 */
[----:B------:R-:W-:-:S05]  /*01f0*/  I2FP.F32.U32.RZ R0, R2 ;  /* 0x0000000200007245 */ /* 0x000fca000020d000 */
[----:B------:R-:W-:-:S06]  /*0200*/  FMUL.RZ R9, R13, R0 ;  /* 0x000000000d097220 */ /* 0x000fcc000040c000 */
[----:B------:R-:W0:Y:S02]  /*0210*/  FRND.TRUNC R9, R9 ;  /* 0x0000000900097307 */ /* 0x000e24000020d000 */
[----:B0-----:R-:W-:-:S06]  /*0220*/  FFMA.RZ R0, -R11, R9, R0 ;  /* 0x000000090b007223 */ /* 0x001fcc000000c100 */
[----:B------:R-:W0:Y:S02]  /*0230*/  F2I.U32.TRUNC.NTZ R8, R0 ;  /* 0x0000000000087305 */ /* 0x000e24000020f000 */
[----:B0-----:R-:W-:-:S04]  /*0240*/  ISETP.GE.U32.AND P0, PT, R8, R15, PT ;  /* 0x0000000f0800720c */ /* 0x001fc80003f06070 */
[----:B------:R-:W-:-:S13]  /*0250*/  FSETP.LTU.OR P0, PT, R0, RZ, P0 ;  /* 0x000000ff0000720b */ /* 0x000fda0000709400 */
[----:B------:R-:W-:Y:S05]  /*0260*/  @P0 BRA `(.L_x_0) ;  /* 0x0000000000780947 */ /* 0x000fea0003800000 */
        /* <DEDUP_REMOVED lines=9> */
[----:B------:R-:W-:-:S04]  /*0300*/  IADD3 R2, PT, PT, R5, 0x3, RZ ;  /* 0x0000000305027810 */ /* 0x000fc80007ffe0ff */
[----:B------:R-:W-:-:S13]  /*0310*/  ISETP.NE.AND P0, PT, R2, 0xc00000, PT ;  /* 0x00c000000200780c */ /* 0x000fda0003f05270 */
[----:B------:R-:W-:Y:S05]  /*0320*/  @!P0 BRA `(.L_x_2) ;  /* 0x0000000000808947 */ /* 0x000fea0003800000 */
        /* <DEDUP_REMOVED lines=8> */
[----:B------:R-:W-:-:S04]  /*03b0*/  VIADD R5, R5, 0x4 ;  /* 0x0000000405057836 */ /* 0x000fc80000000000 */
[----:B------:R-:W-:Y:S01]  /*03c0*/  IMAD.MOV.U32 R2, RZ, RZ, R5 ;  /* 0x000000ffff027224 */ /* 0x000fe200078e0005 */
[----:B------:R-:W-:-:S05]  /*03d0*/  I2FP.F32.U32.RZ R0, R5 ;  /* 0x0000000500007245 */ /* 0x000fca000020d000 */
[----:B------:R-:W-:-:S06]  /*03e0*/  FMUL.RZ R9, R13, R0 ;  /* 0x000000000d097220 */ /* 0x000fcc000040c000 */
[----:B------:R-:W0:Y:S02]  /*03f0*/  FRND.TRUNC R9, R9 ;  /* 0x0000000900097307 */ /* 0x000e24000020d000 */
[----:B0-----:R-:W-:-:S06]  /*0400*/  FFMA.RZ R0, -R11, R9, R0 ;  /* 0x000000090b007223 */ /* 0x001fcc000000c100 */
[----:B------:R-:W0:Y:S01]  /*0410*/  F2I.U32.TRUNC.NTZ R8, R0 ;  /* 0x0000000000087305 */ /* 0x000e22000020f000 */
[----:B------:R-:W-:Y:S02]  /*0420*/  FSETP.GE.AND P1, PT, R0, RZ, PT ;  /* 0x000000ff0000720b */ /* 0x000fe40003f26000 */
[----:B0-----:R-:W-:-:S13]  /*0430*/  ISETP.GE.U32.AND P0, PT, R8, R15, PT ;  /* 0x0000000f0800720c */ /* 0x001fda0003f06070 */
[----:B------:R-:W-:Y:S05]  /*0440*/  @!P0 BRA P1, `(.L_x_3) ;  /* 0xfffffffc00648947 */ /* 0x000fea000083ffff */
.L_x_0:
[----:B------:R-:W1:Y:S01]  /*0450*/  LDC.64 R10, c[0x0][0x380] ;  /* 0x0000e000ff0a7b82 */ /* 0x000e620000000a00 */
[----:B------:R-:W0:Y:S01]  /*0460*/  F2F.F64.F32 R12, R0 ;  /* 0x00000000000c7310 */ /* 0x000e220000201800 */
[----:B------:R-:W-:Y:S01]  /*0470*/  MOV R9, 0x0 ;  /* 0x0000000000097802 */ /* 0x000fe20000000f00 */
[----:B------:R2:W-:Y:S01]  /*0480*/  STL.64 [R1], R2 ;  /* 0x0000000201007387 */ /* 0x0005e20000100a00 */
[----:B------:R-:W3:Y:S03]  /*0490*/  LDCU.64 UR4, c[0x4][0x8] ;  /* 0x01000100ff0477ac */ /* 0x000ee60008000a00 */
[----:B------:R2:W-:Y:S01]  /*04a0*/  STL [R1+0x8], R8 ;  /* 0x0000080801007387 */ /* 0x0005e20000100800 */
[----:B------:R2:W4:Y:S03]  /*04b0*/  LDC.64 R14, c[0x4][R9] ;  /* 0x01000000090e7b82 */ /* 0x0005260000000a00 */
[----:B0-----:R2:W-:Y:S01]  /*04c0*/  STL.64 [R1+0x10], R12 ;  /* 0x0000100c01007387 */ /* 0x0015e20000100a00 */
[----:B---3--:R-:W-:Y:S01]  /*04d0*/  IMAD.U32 R4, RZ, RZ, UR4 ;  /* 0x00000004ff047e24 */ /* 0x008fe2000f8e00ff */
[----:B------:R-:W-:-:S02]  /*04e0*/  MOV R5, UR5 ;  /* 0x0000000500057c02 */ /* 0x000fc40008000f00 */
[----:B-1----:R2:W-:Y:S05]  /*04f0*/  STG.E.U8 desc[UR36][R10.64], RZ ;  /* 0x000000ff0a007986 */ /* 0x0025ea000c101124 */
[----:B------:R-:W-:-:S07]  /*0500*/  LEPC R20, `(.L_x_4) ;  /* 0x000000001014794e */ /* 0x000fce0000000000 */
[----:B--2-4-:R-:W-:Y:S05]  /*0510*/  CALL.ABS.NOINC R14 ;  /* 0x000000000e007343 */ /* 0x014fea0003c00000 */
.L_x_4:
[----:B------:R-:W-:Y:S05]  /*0520*/  EXIT ;  /* 0x000000000000794d */ /* 0x000fea0003800000 */
.L_x_2:
[----:B-1----:R-:W-:Y:S05]  /*0530*/  BSYNC.RECONVERGENT B6 ;  /* 0x0000000000067941 */ /* 0x002fea0003800200 */
.L_x_1:
[----:B------:R-:W-:-:S05]  /*0540*/  IMAD.IADD R3, R4, 0x1, R3 ;  /* 0x0000000104037824 */ /* 0x000fca00078e0203 */
[----:B------:R-:W-:-:S13]  /*0550*/  ISETP.GE.U32.AND P0, PT, R3, 0xc00000, PT ;  /* 0x00c000000300780c */ /* 0x000fda0003f06070 */
[----:B------:R-:W-:Y:S05]  /*0560*/  @!P0 BRA `(.L_x_5) ;  /* 0xfffffff800e48947 */ /* 0x000fea000383ffff */
[----:B------:R-:W-:Y:S05]  /*0570*/  EXIT ;  /* 0x000000000000794d */ /* 0x000fea0003800000 */
.L_x_6:
[----:B------:R-:W-:-:S00]  /*0580*/  BRA `(.L_x_6) ;  /* 0xfffffffc00fc7947 */ /* 0x000fc0000383ffff */
[----:B------:R-:W-:-:S00]  /*0590*/  NOP ;  /* 0x0000000000007918 */ /* 0x000fc00000000000 */
        /* <DEDUP_REMOVED lines=14> */
.L_x_7:


//--------------------- .nv.global.init           --------------------------
	.section	.nv.global.init,"aw",@progbits
.nv.global.init:
	.type		$str,@object
	.size		$str,(.L_0 - $str)
$str:
        /*0000*/ 	.byte	0x46, 0x61, 0x69, 0x6c, 0x65, 0x64, 0x20, 0x66, 0x6f, 0x72, 0x20, 0x78, 0x20, 0x3d, 0x3d, 0x20
        /*0010*/ 	.byte	0x25, 0x75, 0x20, 0x61, 0x6e, 0x64, 0x20, 0x79, 0x20, 0x3d, 0x3d, 0x20, 0x25, 0x75, 0x3a, 0x20
        /*0020*/ 	.byte	0x72, 0x65, 0x6d, 0x20, 0x3d, 0x3d, 0x20, 0x25, 0x75, 0x2c, 0x20, 0x78, 0x66, 0x20, 0x3d, 0x20
        /*0030*/ 	.byte	0x25, 0x66, 0x0a, 0x00
.L_0:


//--------------------- .nv.shared.reserved.0     --------------------------
	.section	.nv.shared.reserved.0,"aw",@nobits
	.weak		__nv_reservedSMEM_offset_0_alias
	.size		__nv_reservedSMEM_offset_0_alias, 0, 64
	.other		__nv_reservedSMEM_offset_0_alias,@"STO_CUDA_RESERVED_SHARED STV_DEFAULT"
__nv_reservedSMEM_offset_0_alias:
	.zero		0
	.zero		64


//--------------------- .nv.constant0._Z6kernelPb --------------------------
	.section	.nv.constant0._Z6kernelPb,"a",@progbits
	.sectionflags	@""
	.align	4
.nv.constant0._Z6kernelPb:
	.zero		904


//--------------------- SYMBOLS --------------------------

	.type		.nv.reservedSmem.offset0,@object
	.size		.nv.reservedSmem.offset0,0x4
	.type		vprintf,@function
